//
// Generated by NVIDIA NVVM Compiler
//
// Compiler Build ID: CL-36424714
// Cuda compilation tools, release 13.0, V13.0.88
// Based on NVVM 20.0.0
//

.version 9.0
.target sm_100
.address_size 64


.entry _Z7kernel18kernel_t(
	.param .align 8 .b8 _Z7kernel18kernel_t_param_0[24]
)
{
	.reg .pred 	%p<12>;
	.reg .b64 	%rd<39>;

	ld.param.u64 	%rd4, [_Z7kernel18kernel_t_param_0+16];
	ld.param.u64 	%rd5, [_Z7kernel18kernel_t_param_0+8];
	ld.param.u64 	%rd6, [_Z7kernel18kernel_t_param_0];
	cvta.to.global.u64 	%rd7, %rd6;
	cvta.to.global.u64 	%rd1, %rd5;
	cvta.to.global.u64 	%rd2, %rd4;
	ld.global.u64 	%rd3, [%rd7];
$L__BB0_1:
	// begin inline asm
	mov.u64 %rd8, %globaltimer;
	// end inline asm
	setp.lt.u64 	%p1, %rd8, %rd3;
	@%p1 bra 	$L__BB0_1;
	bar.sync 	0;
	// begin inline asm
	mov.u64 %rd9, %globaltimer;
	// end inline asm
	st.global.u64 	[%rd2], %rd9;
	mov.b64 	%rd10, 0;
	st.global.u64 	[%rd1], %rd10;
$L__BB0_3:
	// begin inline asm
	// end inline asm
	ld.global.u64 	%rd11, [%rd1];
	setp.eq.s64 	%p2, %rd11, 0;
	@%p2 bra 	$L__BB0_3;
	// begin inline asm
	mov.u64 %rd12, %globaltimer;
	// end inline asm
	st.global.u64 	[%rd2+8], %rd12;
	mov.b64 	%rd13, 2;
	st.global.u64 	[%rd1], %rd13;
$L__BB0_5:
	// begin inline asm
	// end inline asm
	ld.global.u64 	%rd14, [%rd1];
	setp.eq.s64 	%p3, %rd14, 2;
	@%p3 bra 	$L__BB0_5;
	// begin inline asm
	mov.u64 %rd15, %globaltimer;
	// end inline asm
	st.global.u64 	[%rd2+16], %rd15;
	mov.b64 	%rd16, 4;
	st.global.u64 	[%rd1], %rd16;
$L__BB0_7:
	// begin inline asm
	// end inline asm
	ld.global.u64 	%rd17, [%rd1];
	setp.eq.s64 	%p4, %rd17, 4;
	@%p4 bra 	$L__BB0_7;
	// begin inline asm
	mov.u64 %rd18, %globaltimer;
	// end inline asm
	st.global.u64 	[%rd2+24], %rd18;
	mov.b64 	%rd19, 6;
	st.global.u64 	[%rd1], %rd19;
$L__BB0_9:
	// begin inline asm
	// end inline asm
	ld.global.u64 	%rd20, [%rd1];
	setp.eq.s64 	%p5, %rd20, 6;
	@%p5 bra 	$L__BB0_9;
	// begin inline asm
	mov.u64 %rd21, %globaltimer;
	// end inline asm
	st.global.u64 	[%rd2+32], %rd21;
	mov.b64 	%rd22, 8;
	st.global.u64 	[%rd1], %rd22;
$L__BB0_11:
	// begin inline asm
	// end inline asm
	ld.global.u64 	%rd23, [%rd1];
	setp.eq.s64 	%p6, %rd23, 8;
	@%p6 bra 	$L__BB0_11;
	// begin inline asm
	mov.u64 %rd24, %globaltimer;
	// end inline asm
	st.global.u64 	[%rd2+40], %rd24;
	mov.b64 	%rd25, 10;
	st.global.u64 	[%rd1], %rd25;
$L__BB0_13:
	// begin inline asm
	// end inline asm
	ld.global.u64 	%rd26, [%rd1];
	setp.eq.s64 	%p7, %rd26, 10;
	@%p7 bra 	$L__BB0_13;
	// begin inline asm
	mov.u64 %rd27, %globaltimer;
	// end inline asm
	st.global.u64 	[%rd2+48], %rd27;
	mov.b64 	%rd28, 12;
	st.global.u64 	[%rd1], %rd28;
$L__BB0_15:
	// begin inline asm
	// end inline asm
	ld.global.u64 	%rd29, [%rd1];
	setp.eq.s64 	%p8, %rd29, 12;
	@%p8 bra 	$L__BB0_15;
	// begin inline asm
	mov.u64 %rd30, %globaltimer;
	// end inline asm
	st.global.u64 	[%rd2+56], %rd30;
	mov.b64 	%rd31, 14;
	st.global.u64 	[%rd1], %rd31;
$L__BB0_17:
	// begin inline asm
	// end inline asm
	ld.global.u64 	%rd32, [%rd1];
	setp.eq.s64 	%p9, %rd32, 14;
	@%p9 bra 	$L__BB0_17;
	// begin inline asm
	mov.u64 %rd33, %globaltimer;
	// end inline asm
	st.global.u64 	[%rd2+64], %rd33;
	mov.b64 	%rd34, 16;
	st.global.u64 	[%rd1], %rd34;
$L__BB0_19:
	// begin inline asm
	// end inline asm
	ld.global.u64 	%rd35, [%rd1];
	setp.eq.s64 	%p10, %rd35, 16;
	@%p10 bra 	$L__BB0_19;
	// begin inline asm
	mov.u64 %rd36, %globaltimer;
	// end inline asm
	st.global.u64 	[%rd2+72], %rd36;
	mov.b64 	%rd37, 18;
	st.global.u64 	[%rd1], %rd37;
$L__BB0_21:
	// begin inline asm
	// end inline asm
	ld.global.u64 	%rd38, [%rd1];
	setp.eq.s64 	%p11, %rd38, 18;
	@%p11 bra 	$L__BB0_21;
	ret;

}
.entry _Z7kernel28kernel_t(
	.param .align 8 .b8 _Z7kernel28kernel_t_param_0[24]
)
{
	.reg .pred 	%p<22>;
	.reg .b64 	%rd<49>;

	ld.param.u64 	%rd4, [_Z7kernel28kernel_t_param_0+16];
	ld.param.u64 	%rd5, [_Z7kernel28kernel_t_param_0+8];
	ld.param.u64 	%rd6, [_Z7kernel28kernel_t_param_0];
	cvta.to.global.u64 	%rd7, %rd6;
	cvta.to.global.u64 	%rd1, %rd5;
	cvta.to.global.u64 	%rd2, %rd4;
	ld.global.u64 	%rd3, [%rd7];
$L__BB1_1:
	// begin inline asm
	mov.u64 %rd8, %globaltimer;
	// end inline asm
	setp.lt.u64 	%p1, %rd8, %rd3;
	@%p1 bra 	$L__BB1_1;
	bar.sync 	0;
	ld.global.u64 	%rd9, [%rd1];
	setp.eq.s64 	%p2, %rd9, 0;
	@%p2 bra 	$L__BB1_4;
$L__BB1_3:
	// begin inline asm
	// end inline asm
	ld.global.u64 	%rd10, [%rd1];
	setp.ne.s64 	%p3, %rd10, 0;
	@%p3 bra 	$L__BB1_3;
$L__BB1_4:
	mov.b64 	%rd12, 1;
	st.global.u64 	[%rd1], %rd12;
	// begin inline asm
	mov.u64 %rd11, %globaltimer;
	// end inline asm
	st.global.u64 	[%rd2], %rd11;
	ld.global.u64 	%rd13, [%rd1];
	setp.eq.s64 	%p4, %rd13, 2;
	@%p4 bra 	$L__BB1_6;
$L__BB1_5:
	// begin inline asm
	// end inline asm
	ld.global.u64 	%rd14, [%rd1];
	setp.ne.s64 	%p5, %rd14, 2;
	@%p5 bra 	$L__BB1_5;
$L__BB1_6:
	mov.b64 	%rd16, 3;
	st.global.u64 	[%rd1], %rd16;
	// begin inline asm
	mov.u64 %rd15, %globaltimer;
	// end inline asm
	st.global.u64 	[%rd2+8], %rd15;
	ld.global.u64 	%rd17, [%rd1];
	setp.eq.s64 	%p6, %rd17, 4;
	@%p6 bra 	$L__BB1_8;
$L__BB1_7:
	// begin inline asm
	// end inline asm
	ld.global.u64 	%rd18, [%rd1];
	setp.ne.s64 	%p7, %rd18, 4;
	@%p7 bra 	$L__BB1_7;
$L__BB1_8:
	mov.b64 	%rd20, 5;
	st.global.u64 	[%rd1], %rd20;
	// begin inline asm
	mov.u64 %rd19, %globaltimer;
	// end inline asm
	st.global.u64 	[%rd2+16], %rd19;
	ld.global.u64 	%rd21, [%rd1];
	setp.eq.s64 	%p8, %rd21, 6;
	@%p8 bra 	$L__BB1_10;
$L__BB1_9:
	// begin inline asm
	// end inline asm
	ld.global.u64 	%rd22, [%rd1];
	setp.ne.s64 	%p9, %rd22, 6;
	@%p9 bra 	$L__BB1_9;
$L__BB1_10:
	mov.b64 	%rd24, 7;
	st.global.u64 	[%rd1], %rd24;
	// begin inline asm
	mov.u64 %rd23, %globaltimer;
	// end inline asm
	st.global.u64 	[%rd2+24], %rd23;
	ld.global.u64 	%rd25, [%rd1];
	setp.eq.s64 	%p10, %rd25, 8;
	@%p10 bra 	$L__BB1_12;
$L__BB1_11:
	// begin inline asm
	// end inline asm
	ld.global.u64 	%rd26, [%rd1];
	setp.ne.s64 	%p11, %rd26, 8;
	@%p11 bra 	$L__BB1_11;
$L__BB1_12:
	mov.b64 	%rd28, 9;
	st.global.u64 	[%rd1], %rd28;
	// begin inline asm
	mov.u64 %rd27, %globaltimer;
	// end inline asm
	st.global.u64 	[%rd2+32], %rd27;
	ld.global.u64 	%rd29, [%rd1];
	setp.eq.s64 	%p12, %rd29, 10;
	@%p12 bra 	$L__BB1_14;
$L__BB1_13:
	// begin inline asm
	// end inline asm
	ld.global.u64 	%rd30, [%rd1];
	setp.ne.s64 	%p13, %rd30, 10;
	@%p13 bra 	$L__BB1_13;
$L__BB1_14:
	mov.b64 	%rd32, 11;
	st.global.u64 	[%rd1], %rd32;
	// begin inline asm
	mov.u64 %rd31, %globaltimer;
	// end inline asm
	st.global.u64 	[%rd2+40], %rd31;
	ld.global.u64 	%rd33, [%rd1];
	setp.eq.s64 	%p14, %rd33, 12;
	@%p14 bra 	$L__BB1_16;
$L__BB1_15:
	// begin inline asm
	// end inline asm
	ld.global.u64 	%rd34, [%rd1];
	setp.ne.s64 	%p15, %rd34, 12;
	@%p15 bra 	$L__BB1_15;
$L__BB1_16:
	mov.b64 	%rd36, 13;
	st.global.u64 	[%rd1], %rd36;
	// begin inline asm
	mov.u64 %rd35, %globaltimer;
	// end inline asm
	st.global.u64 	[%rd2+48], %rd35;
	ld.global.u64 	%rd37, [%rd1];
	setp.eq.s64 	%p16, %rd37, 14;
	@%p16 bra 	$L__BB1_18;
$L__BB1_17:
	// begin inline asm
	// end inline asm
	ld.global.u64 	%rd38, [%rd1];
	setp.ne.s64 	%p17, %rd38, 14;
	@%p17 bra 	$L__BB1_17;
$L__BB1_18:
	mov.b64 	%rd40, 15;
	st.global.u64 	[%rd1], %rd40;
	// begin inline asm
	mov.u64 %rd39, %globaltimer;
	// end inline asm
	st.global.u64 	[%rd2+56], %rd39;
	ld.global.u64 	%rd41, [%rd1];
	setp.eq.s64 	%p18, %rd41, 16;
	@%p18 bra 	$L__BB1_20;
$L__BB1_19:
	// begin inline asm
	// end inline asm
	ld.global.u64 	%rd42, [%rd1];
	setp.ne.s64 	%p19, %rd42, 16;
	@%p19 bra 	$L__BB1_19;
$L__BB1_20:
	mov.b64 	%rd44, 17;
	st.global.u64 	[%rd1], %rd44;
	// begin inline asm
	mov.u64 %rd43, %globaltimer;
	// end inline asm
	st.global.u64 	[%rd2+64], %rd43;
	ld.global.u64 	%rd45, [%rd1];
	setp.eq.s64 	%p20, %rd45, 18;
	@%p20 bra 	$L__BB1_22;
$L__BB1_21:
	// begin inline asm
	// end inline asm
	ld.global.u64 	%rd46, [%rd1];
	setp.ne.s64 	%p21, %rd46, 18;
	@%p21 bra 	$L__BB1_21;
$L__BB1_22:
	mov.b64 	%rd48, 19;
	st.global.u64 	[%rd1], %rd48;
	// begin inline asm
	mov.u64 %rd47, %globaltimer;
	// end inline asm
	st.global.u64 	[%rd2+72], %rd47;
	ret;

}
.entry _Z12getStartTimePm(
	.param .u64 .ptr .align 1 _Z12getStartTimePm_param_0
)
{
	.reg .pred 	%p<2>;
	.reg .b32 	%r<2>;
	.reg .b64 	%rd<5>;

	ld.param.u64 	%rd1, [_Z12getStartTimePm_param_0];
	mov.u32 	%r1, %tid.x;
	setp.ne.s32 	%p1, %r1, 0;
	@%p1 bra 	$L__BB2_2;
	cvta.to.global.u64 	%rd3, %rd1;
	// begin inline asm
	mov.u64 %rd2, %globaltimer;
	// end inline asm
	add.s64 	%rd4, %rd2, 1000000000;
	st.global.u64 	[%rd3], %rd4;
$L__BB2_2:
	bar.sync 	0;
	ret;

}


// ===== COMPILED SASS (sm_100) =====

	.target	sm_100

	.elftype	@"ET_EXEC"


//--------------------- .note.nv.tkinfo           --------------------------
	.section	.note.nv.tkinfo,"",@"SHT_NOTE"
	.sectionflags	@"SHF_NOTE_NV_TKINFO"
	.tkinfo
        /*0018*/ 	.word	0x00000002
        /*0030*/ 	.string	""
        /*0030*/ 	.string	"ptxas"
        /*0030*/ 	.string	"Cuda compilation tools, release 13.0, V13.0.88"
        /*0030*/ 	.string	"Build cuda_13.0.r13.0/compiler.36424714_0"
        /*0030*/ 	.string	"-arch sm_100 -m 64 "



//--------------------- .note.nv.cuinfo           --------------------------
	.section	.note.nv.cuinfo,"",@"SHT_NOTE"
	.sectionflags	@"SHF_NOTE_NV_CUINFO"
        /*0018*/ 	.short	0x0002
        /*001a*/ 	.short	0x0064
        /*001c*/ 	.short	0x0082
	.zero		2


//--------------------- .nv.info                  --------------------------
	.section	.nv.info,"",@"SHT_CUDA_INFO"
	.align	4


	//----- nvinfo : EIATTR_REGCOUNT
	.align		4
        /*0000*/ 	.byte	0x04, 0x2f
        /*0002*/ 	.short	(.L_1 - .L_0)
	.align		4
.L_0:
        /*0004*/ 	.word	index@(_Z7kernel18kernel_t)
        /*0008*/ 	.word	0x0000000c


	//----- nvinfo : EIATTR_FRAME_SIZE
	.align		4
.L_1:
        /*000c*/ 	.byte	0x04, 0x11
        /*000e*/ 	.short	(.L_3 - .L_2)
	.align		4
.L_2:
        /*0010*/ 	.word	index@(_Z7kernel18kernel_t)
        /*0014*/ 	.word	0x00000000


	//----- nvinfo : EIATTR_REGCOUNT
	.align		4
.L_3:
        /*0018*/ 	.byte	0x04, 0x2f
        /*001a*/ 	.short	(.L_5 - .L_4)
	.align		4
.L_4:
        /*001c*/ 	.word	index@(_Z7kernel28kernel_t)
        /*0020*/ 	.word	0x0000000c


	//----- nvinfo : EIATTR_FRAME_SIZE
	.align		4
.L_5:
        /*0024*/ 	.byte	0x04, 0x11
        /*0026*/ 	.short	(.L_7 - .L_6)
	.align		4
.L_6:
        /*0028*/ 	.word	index@(_Z7kernel28kernel_t)
        /*002c*/ 	.word	0x00000000


	//----- nvinfo : EIATTR_REGCOUNT
	.align		4
.L_7:
        /*0030*/ 	.byte	0x04, 0x2f
        /*0032*/ 	.short	(.L_9 - .L_8)
	.align		4
.L_8:
        /*0034*/ 	.word	index@(_Z12getStartTimePm)
        /*0038*/ 	.word	0x00000008


	//----- nvinfo : EIATTR_FRAME_SIZE
	.align		4
.L_9:
        /*003c*/ 	.byte	0x04, 0x11
        /*003e*/ 	.short	(.L_11 - .L_10)
	.align		4
.L_10:
        /*0040*/ 	.word	index@(_Z12getStartTimePm)
        /*0044*/ 	.word	0x00000000


	//----- nvinfo : EIATTR_MIN_STACK_SIZE
	.align		4
.L_11:
        /*0048*/ 	.byte	0x04, 0x12
        /*004a*/ 	.short	(.L_13 - .L_12)
	.align		4
.L_12:
        /*004c*/ 	.word	index@(_Z12getStartTimePm)
        /*0050*/ 	.word	0x00000000


	//----- nvinfo : EIATTR_MIN_STACK_SIZE
	.align		4
.L_13:
        /*0054*/ 	.byte	0x04, 0x12
        /*0056*/ 	.short	(.L_15 - .L_14)
	.align		4
.L_14:
        /*0058*/ 	.word	index@(_Z7kernel28kernel_t)
        /*005c*/ 	.word	0x00000000


	//----- nvinfo : EIATTR_MIN_STACK_SIZE
	.align		4
.L_15:
        /*0060*/ 	.byte	0x04, 0x12
        /*0062*/ 	.short	(.L_17 - .L_16)
	.align		4
.L_16:
        /*0064*/ 	.word	index@(_Z7kernel18kernel_t)
        /*0068*/ 	.word	0x00000000
.L_17:


//--------------------- .nv.compat                --------------------------
	.section	.nv.compat,"",@"SHT_CUDA_COMPAT_INFO"
	.align	4
        /*0000*/ 	.byte	0x02, 0x09, 0x00, 0x00, 0x02, 0x02, 0x01, 0x00, 0x02, 0x05, 0x05, 0x00, 0x03, 0x07, 0x01, 0x01
        /*0010*/ 	.byte	0x02, 0x03, 0x00, 0x00, 0x02, 0x06, 0x01, 0x00, 0x04, 0x0b, 0x08, 0x00, 0x09, 0x00, 0x00, 0x00
        /*0020*/ 	.byte	0x00, 0x00, 0x00, 0x00


//--------------------- .nv.info._Z12getStartTimePm --------------------------
	.section	.nv.info._Z12getStartTimePm,"",@"SHT_CUDA_INFO"
	.sectionflags	@""
	.align	4


	//----- nvinfo : EIATTR_CUDA_API_VERSION
	.align		4
        /*0000*/ 	.byte	0x04, 0x37
        /*0002*/ 	.short	(.L_19 - .L_18)
.L_18:
        /*0004*/ 	.word	0x00000082


	//----- nvinfo : EIATTR_KPARAM_INFO
	.align		4
.L_19:
        /*0008*/ 	.byte	0x04, 0x17
        /*000a*/ 	.short	(.L_21 - .L_20)
.L_20:
        /*000c*/ 	.word	0x00000000
        /*0010*/ 	.short	0x0000
        /*0012*/ 	.short	0x0000
        /*0014*/ 	.byte	0x00, 0xf5, 0x21, 0x00


	//----- nvinfo : EIATTR_SPARSE_MMA_MASK
	.align		4
.L_21:
        /*0018*/ 	.byte	0x03, 0x50
        /*001a*/ 	.short	0x0000


	//----- nvinfo : EIATTR_MAXREG_COUNT
	.align		4
        /*001c*/ 	.byte	0x03, 0x1b
        /*001e*/ 	.short	0x00ff


	//----- nvinfo : EIATTR_NUM_BARRIERS
	.align		4
        /*0020*/ 	.byte	0x02, 0x4c
        /*0022*/ 	.byte	0x01
	.zero		1


	//----- nvinfo : EIATTR_MERCURY_ISA_VERSION
	.align		4
        /*0024*/ 	.byte	0x03, 0x5f
        /*0026*/ 	.short	0x0101


	//----- nvinfo : EIATTR_VRC_CTA_INIT_COUNT
	.align		4
        /*0028*/ 	.byte	0x02, 0x4a
	.zero		1
	.zero		1


	//----- nvinfo : EIATTR_EXIT_INSTR_OFFSETS
	.align		4
        /*002c*/ 	.byte	0x04, 0x1c
        /*002e*/ 	.short	(.L_23 - .L_22)


	//   ....[0]....
.L_22:
        /*0030*/ 	.word	0x000000a0


	//----- nvinfo : EIATTR_CBANK_PARAM_SIZE
	.align		4
.L_23:
        /*0034*/ 	.byte	0x03, 0x19
        /*0036*/ 	.short	0x0008


	//----- nvinfo : EIATTR_PARAM_CBANK
	.align		4
        /*0038*/ 	.byte	0x04, 0x0a
        /*003a*/ 	.short	(.L_25 - .L_24)
	.align		4
.L_24:
        /*003c*/ 	.word	index@(.nv.constant0._Z12getStartTimePm)
        /*0040*/ 	.short	0x0380
        /*0042*/ 	.short	0x0008


	//----- nvinfo : EIATTR_SW_WAR
	.align		4
.L_25:
        /*0044*/ 	.byte	0x04, 0x36
        /*0046*/ 	.short	(.L_27 - .L_26)
.L_26:
        /*0048*/ 	.word	0x00000008
.L_27:


//--------------------- .nv.info._Z7kernel28kernel_t --------------------------
	.section	.nv.info._Z7kernel28kernel_t,"",@"SHT_CUDA_INFO"
	.sectionflags	@""
	.align	4


	//----- nvinfo : EIATTR_CUDA_API_VERSION
	.align		4
        /*0000*/ 	.byte	0x04, 0x37
        /*0002*/ 	.short	(.L_29 - .L_28)
.L_28:
        /*0004*/ 	.word	0x00000082


	//----- nvinfo : EIATTR_KPARAM_INFO
	.align		4
.L_29:
        /*0008*/ 	.byte	0x04, 0x17
        /*000a*/ 	.short	(.L_31 - .L_30)
.L_30:
        /*000c*/ 	.word	0x00000000
        /*0010*/ 	.short	0x0000
        /*0012*/ 	.short	0x0000
        /*0014*/ 	.byte	0x00, 0xf0, 0x61, 0x00


	//----- nvinfo : EIATTR_SPARSE_MMA_MASK
	.align		4
.L_31:
        /*0018*/ 	.byte	0x03, 0x50
        /*001a*/ 	.short	0x0000


	//----- nvinfo : EIATTR_MAXREG_COUNT
	.align		4
        /*001c*/ 	.byte	0x03, 0x1b
        /*001e*/ 	.short	0x00ff


	//----- nvinfo : EIATTR_NUM_BARRIERS
	.align		4
        /*0020*/ 	.byte	0x02, 0x4c
        /*0022*/ 	.byte	0x01
	.zero		1


	//----- nvinfo : EIATTR_MERCURY_ISA_VERSION
	.align		4
        /*0024*/ 	.byte	0x03, 0x5f
        /*0026*/ 	.short	0x0101


	//----- nvinfo : EIATTR_VRC_CTA_INIT_COUNT
	.align		4
        /*0028*/ 	.byte	0x02, 0x4a
	.zero		1
	.zero		1


	//----- nvinfo : EIATTR_EXIT_INSTR_OFFSETS
	.align		4
        /*002c*/ 	.byte	0x04, 0x1c
        /*002e*/ 	.short	(.L_33 - .L_32)


	//   ....[0]....
.L_32:
        /*0030*/ 	.word	0x000003d0


	//----- nvinfo : EIATTR_CBANK_PARAM_SIZE
	.align		4
.L_33:
        /*0034*/ 	.byte	0x03, 0x19
        /*0036*/ 	.short	0x0018


	//----- nvinfo : EIATTR_PARAM_CBANK
	.align		4
        /*0038*/ 	.byte	0x04, 0x0a
        /*003a*/ 	.short	(.L_35 - .L_34)
	.align		4
.L_34:
        /*003c*/ 	.word	index@(.nv.constant0._Z7kernel28kernel_t)
        /*0040*/ 	.short	0x0380
        /*0042*/ 	.short	0x0018


	//----- nvinfo : EIATTR_SW_WAR
	.align		4
.L_35:
        /*0044*/ 	.byte	0x04, 0x36
        /*0046*/ 	.short	(.L_37 - .L_36)
.L_36:
        /*0048*/ 	.word	0x00000008
.L_37:


//--------------------- .nv.info._Z7kernel18kernel_t --------------------------
	.section	.nv.info._Z7kernel18kernel_t,"",@"SHT_CUDA_INFO"
	.sectionflags	@""
	.align	4


	//----- nvinfo : EIATTR_CUDA_API_VERSION
	.align		4
        /*0000*/ 	.byte	0x04, 0x37
        /*0002*/ 	.short	(.L_39 - .L_38)
.L_38:
        /*0004*/ 	.word	0x00000082


	//----- nvinfo : EIATTR_KPARAM_INFO
	.align		4
.L_39:
        /*0008*/ 	.byte	0x04, 0x17
        /*000a*/ 	.short	(.L_41 - .L_40)
.L_40:
        /*000c*/ 	.word	0x00000000
        /*0010*/ 	.short	0x0000
        /*0012*/ 	.short	0x0000
        /*0014*/ 	.byte	0x00, 0xf0, 0x61, 0x00


	//----- nvinfo : EIATTR_SPARSE_MMA_MASK
	.align		4
.L_41:
        /*0018*/ 	.byte	0x03, 0x50
        /*001a*/ 	.short	0x0000


	//----- nvinfo : EIATTR_MAXREG_COUNT
	.align		4
        /*001c*/ 	.byte	0x03, 0x1b
        /*001e*/ 	.short	0x00ff


	//----- nvinfo : EIATTR_NUM_BARRIERS
	.align		4
        /*0020*/ 	.byte	0x02, 0x4c
        /*0022*/ 	.byte	0x01
	.zero		1


	//----- nvinfo : EIATTR_MERCURY_ISA_VERSION
	.align		4
        /*0024*/ 	.byte	0x03, 0x5f
        /*0026*/ 	.short	0x0101


	//----- nvinfo : EIATTR_VRC_CTA_INIT_COUNT
	.align		4
        /*0028*/ 	.byte	0x02, 0x4a
	.zero		1
	.zero		1


	//----- nvinfo : EIATTR_EXIT_INSTR_OFFSETS
	.align		4
        /*002c*/ 	.byte	0x04, 0x1c
        /*002e*/ 	.short	(.L_43 - .L_42)


	//   ....[0]....
.L_42:
        /*0030*/ 	.word	0x000003b0


	//----- nvinfo : EIATTR_CBANK_PARAM_SIZE
	.align		4
.L_43:
        /*0034*/ 	.byte	0x03, 0x19
        /*0036*/ 	.short	0x0018


	//----- nvinfo : EIATTR_PARAM_CBANK
	.align		4
        /*0038*/ 	.byte	0x04, 0x0a
        /*003a*/ 	.short	(.L_45 - .L_44)
	.align		4
.L_44:
        /*003c*/ 	.word	index@(.nv.constant0._Z7kernel18kernel_t)
        /*0040*/ 	.short	0x0380
        /*0042*/ 	.short	0x0018


	//----- nvinfo : EIATTR_SW_WAR
	.align		4
.L_45:
        /*0044*/ 	.byte	0x04, 0x36
        /*0046*/ 	.short	(.L_47 - .L_46)
.L_46:
        /*0048*/ 	.word	0x00000008
.L_47:


//--------------------- .nv.callgraph             --------------------------
	.section	.nv.callgraph,"",@"SHT_CUDA_CALLGRAPH"
	.align	4
	.sectionentsize	8
	.align		4
        /*0000*/ 	.word	0x00000000
	.align		4
        /*0004*/ 	.word	0xffffffff
	.align		4
        /*0008*/ 	.word	0x00000000
	.align		4
        /*000c*/ 	.word	0xfffffffe
	.align		4
        /*0010*/ 	.word	0x00000000
	.align		4
        /*0014*/ 	.word	0xfffffffd
	.align		4
        /*0018*/ 	.word	0x00000000
	.align		4
        /*001c*/ 	.word	0xfffffffc


//--------------------- .text._Z12getStartTimePm  --------------------------
	.section	.text._Z12getStartTimePm,"ax",@progbits
	.align	128
.text._Z12getStartTimePm:
        .type           _Z12getStartTimePm,@function
        .size           _Z12getStartTimePm,(.L_x_5 - _Z12getStartTimePm)
        .other          _Z12getStartTimePm,@"STO_CUDA_ENTRY STV_DEFAULT"
_Z12getStartTimePm:
[----:B------:R-:W-:Y:S01]  /*0000*/  LDC R1, c[0x0][0x37c] ;  /* 0x0000df00ff017b82 */ /* 0x000fe20000000800 */
[----:B------:R-:W0:Y:S01]  /*0010*/  S2R R0, SR_TID.X ;  /* 0x0000000000007919 */ /* 0x000e220000002100 */
[----:B------:R-:W1:Y:S01]  /*0020*/  LDCU.64 UR4, c[0x0][0x358] ;  /* 0x00006b00ff0477ac */ /* 0x000e620008000a00 */
[----:B0-----:R-:W-:-:S13]  /*0030*/  ISETP.NE.AND P0, PT, R0, RZ, PT ;  /* 0x000000ff0000720c */ /* 0x001fda0003f05270 */
[----:B------:R-:W-:Y:S01]  /*0040*/  @!P0 CS2R R4, SR_GLOBALTIMERLO ;  /* 0x0000000000048805 */ /* 0x000fe20000015200 */
[----:B------:R-:W1:Y:S05]  /*0050*/  @!P0 LDC.64 R2, c[0x0][0x380] ;  /* 0x0000e000ff028b82 */ /* 0x000e6a0000000a00 */
[----:B------:R-:W-:-:S05]  /*0060*/  @!P0 IADD3 R4, P1, PT, R4, 0x3b9aca00, RZ ;  /* 0x3b9aca0004048810 */ /* 0x000fca0007f3e0ff */
[----:B------:R-:W-:-:S05]  /*0070*/  @!P0 IMAD.X R5, RZ, RZ, R5, P1 ;  /* 0x000000ffff058224 */ /* 0x000fca00008e0605 */
[----:B-1----:R-:W-:Y:S01]  /*0080*/  @!P0 STG.E.64 desc[UR4][R2.64], R4 ;  /* 0x0000000402008986 */ /* 0x002fe2000c101b04 */
[----:B------:R-:W-:Y:S06]  /*0090*/  BAR.SYNC.DEFER_BLOCKING 0x0 ;  /* 0x0000000000007b1d */ /* 0x000fec0000010000 */
[----:B------:R-:W-:Y:S05]  /*00a0*/  EXIT ;  /* 0x000000000000794d */ /* 0x000fea0003800000 */
.L_x_0:
[----:B------:R-:W-:-:S00]  /*00b0*/  BRA `(.L_x_0) ;  /* 0xfffffffc00fc7947 */ /* 0x000fc0000383ffff */
[----:B------:R-:W-:-:S00]  /*00c0*/  NOP ;  /* 0x0000000000007918 */ /* 0x000fc00000000000 */
        /* <DEDUP_REMOVED lines=11> */
.L_x_5:


//--------------------- .text._Z7kernel28kernel_t --------------------------
	.section	.text._Z7kernel28kernel_t,"ax",@progbits
	.align	128
.text._Z7kernel28kernel_t:
        .type           _Z7kernel28kernel_t,@function
        .size           _Z7kernel28kernel_t,(.L_x_6 - _Z7kernel28kernel_t)
        .other          _Z7kernel28kernel_t,@"STO_CUDA_ENTRY STV_DEFAULT"
_Z7kernel28kernel_t:
[----:B------:R-:W-:Y:S08]  /*0000*/  LDC R1, c[0x0][0x37c] ;  /* 0x0000df00ff017b82 */ /* 0x000ff00000000800 */
[----:B------:R-:W0:Y:S01]  /*0010*/  LDC.64 R2, c[0x0][0x380] ;  /* 0x0000e000ff027b82 */ /* 0x000e220000000a00 */
[----:B------:R-:W0:Y:S02]  /*0020*/  LDCU.64 UR4, c[0x0][0x358] ;  /* 0x00006b00ff0477ac */ /* 0x000e240008000a00 */
[----:B0-----:R-:W5:Y:S02]  /*0030*/  LDG.E.64 R2, desc[UR4][R2.64] ;  /* 0x0000000402027981 */ /* 0x001f64000c1e1b00 */
.L_x_1:
[----:B------:R-:W-:-:S06]  /*0040*/  CS2R R4, SR_GLOBALTIMERLO ;  /* 0x0000000000047805 */ /* 0x000fcc0000015200 */
[----:B-----5:R-:W-:-:S04]  /*0050*/  ISETP.GE.U32.AND P0, PT, R4, R2, PT ;  /* 0x000000020400720c */ /* 0x020fc80003f06070 */
[----:B------:R-:W-:-:S13]  /*0060*/  ISETP.GE.U32.AND.EX P0, PT, R5, R3, PT, P0 ;  /* 0x000000030500720c */ /* 0x000fda0003f06100 */
[----:B------:R-:W-:Y:S05]  /*0070*/  @!P0 BRA `(.L_x_1) ;  /* 0xfffffffc00f08947 */ /* 0x000fea000383ffff */
[----:B------:R-:W0:Y:S08]  /*0080*/  LDC.64 R2, c[0x0][0x388] ;  /* 0x0000e200ff027b82 */ /* 0x000e300000000a00 */
[----:B------:R-:W-:Y:S01]  /*0090*/  BAR.SYNC.DEFER_BLOCKING 0x0 ;  /* 0x0000000000007b1d */ /* 0x000fe20000010000 */
[----:B------:R-:W-:Y:S02]  /*00a0*/  IMAD.MOV.U32 R4, RZ, RZ, 0x1 ;  /* 0x00000001ff047424 */ /* 0x000fe400078e00ff */
[----:B------:R-:W-:-:S05]  /*00b0*/  IMAD.MOV.U32 R5, RZ, RZ, 0x0 ;  /* 0x00000000ff057424 */ /* 0x000fca00078e00ff */
[----:B0-----:R0:W-:Y:S01]  /*00c0*/  STG.E.64 desc[UR4][R2.64], R4 ;  /* 0x0000000402007986 */ /* 0x0011e2000c101b04 */
[----:B------:R-:W-:Y:S01]  /*00d0*/  CS2R R6, SR_GLOBALTIMERLO ;  /* 0x0000000000067805 */ /* 0x000fe20000015200 */
[----:B0-----:R-:W0:Y:S01]  /*00e0*/  LDC.64 R4, c[0x0][0x390] ;  /* 0x0000e400ff047b82 */ /* 0x001e220000000a00 */
[----:B------:R-:W-:Y:S02]  /*00f0*/  IMAD.MOV.U32 R8, RZ, RZ, 0x3 ;  /* 0x00000003ff087424 */ /* 0x000fe400078e00ff */
[----:B------:R-:W-:Y:S01]  /*0100*/  IMAD.MOV.U32 R9, RZ, RZ, 0x0 ;  /* 0x00000000ff097424 */ /* 0x000fe200078e00ff */
[----:B0-----:R0:W-:Y:S04]  /*0110*/  STG.E.64 desc[UR4][R4.64], R6 ;  /* 0x0000000604007986 */ /* 0x0011e8000c101b04 */
[----:B------:R1:W-:Y:S01]  /*0120*/  STG.E.64 desc[UR4][R2.64], R8 ;  /* 0x0000000802007986 */ /* 0x0003e2000c101b04 */
[----:B0-----:R-:W-:Y:S01]  /*0130*/  CS2R R6, SR_GLOBALTIMERLO ;  /* 0x0000000000067805 */ /* 0x001fe20000015200 */
[----:B-1----:R-:W-:-:S02]  /*0140*/  HFMA2 R8, -RZ, RZ, 0, 2.98023223876953125e-07 ;  /* 0x00000005ff087431 */ /* 0x002fc400000001ff */
[----:B------:R-:W-:Y:S02]  /*0150*/  IMAD.MOV.U32 R9, RZ, RZ, 0x0 ;  /* 0x00000000ff097424 */ /* 0x000fe400078e00ff */
[----:B------:R0:W-:Y:S04]  /*0160*/  STG.E.64 desc[UR4][R4.64+0x8], R6 ;  /* 0x0000080604007986 */ /* 0x0001e8000c101b04 */
[----:B------:R1:W-:Y:S01]  /*0170*/  STG.E.64 desc[UR4][R2.64], R8 ;  /* 0x0000000802007986 */ /* 0x0003e2000c101b04 */
[----:B0-----:R-:W-:Y:S01]  /*0180*/  CS2R R6, SR_GLOBALTIMERLO ;  /* 0x0000000000067805 */ /* 0x001fe20000015200 */
[----:B-1----:R-:W-:-:S04]  /*0190*/  IMAD.MOV.U32 R8, RZ, RZ, 0x7 ;  /* 0x00000007ff087424 */ /* 0x002fc800078e00ff */
[----:B------:R0:W-:Y:S01]  /*01a0*/  STG.E.64 desc[UR4][R4.64+0x10], R6 ;  /* 0x0000100604007986 */ /* 0x0001e2000c101b04 */
[----:B------:R-:W-:-:S05]  /*01b0*/  IMAD.MOV.U32 R9, RZ, RZ, 0x0 ;  /* 0x00000000ff097424 */ /* 0x000fca00078e00ff */
[----:B------:R1:W-:Y:S01]  /*01c0*/  STG.E.64 desc[UR4][R2.64], R8 ;  /* 0x0000000802007986 */ /* 0x0003e2000c101b04 */
[----:B0-----:R-:W-:Y:S02]  /*01d0*/  CS2R R6, SR_GLOBALTIMERLO ;  /* 0x0000000000067805 */ /* 0x001fe40000015200 */
[----:B-1----:R-:W-:Y:S01]  /*01e0*/  MOV R8, 0x9 ;  /* 0x0000000900087802 */ /* 0x002fe20000000f00 */
        /* <DEDUP_REMOVED lines=8> */
[----:B0-----:R-:W-:Y:S01]  /*0270*/  CS2R R6, SR_GLOBALTIMERLO ;  /* 0x0000000000067805 */ /* 0x001fe20000015200 */
[----:B-1----:R-:W-:Y:S02]  /*0280*/  HFMA2 R8, -RZ, RZ, 0, 7.74860382080078125e-07 ;  /* 0x0000000dff087431 */ /* 0x002fe400000001ff */
[----:B------:R-:W-:Y:S02]  /*0290*/  IMAD.MOV.U32 R9, RZ, RZ, 0x0 ;  /* 0x00000000ff097424 */ /* 0x000fe400078e00ff */
[----:B------:R0:W-:Y:S04]  /*02a0*/  STG.E.64 desc[UR4][R4.64+0x28], R6 ;  /* 0x0000280604007986 */ /* 0x0001e8000c101b04 */
[----:B------:R1:W-:Y:S01]  /*02b0*/  STG.E.64 desc[UR4][R2.64], R8 ;  /* 0x0000000802007986 */ /* 0x0003e2000c101b04 */
[----:B0-----:R-:W-:Y:S01]  /*02c0*/  CS2R R6, SR_GLOBALTIMERLO ;  /* 0x0000000000067805 */ /* 0x001fe20000015200 */
[----:B-1----:R-:W-:Y:S01]  /*02d0*/  IMAD.MOV.U32 R8, RZ, RZ, 0xf ;  /* 0x0000000fff087424 */ /* 0x002fe200078e00ff */
[----:B------:R-:W-:-:S03]  /*02e0*/  MOV R9, 0x0 ;  /* 0x0000000000097802 */ /* 0x000fc60000000f00 */
        /* <DEDUP_REMOVED lines=8> */
[----:B-1----:R-:W-:Y:S02]  /*0370*/  HFMA2 R8, -RZ, RZ, 0, 1.132488250732421875e-06 ;  /* 0x00000013ff087431 */ /* 0x002fe400000001ff */
[----:B------:R-:W-:Y:S02]  /*0380*/  IMAD.MOV.U32 R9, RZ, RZ, 0x0 ;  /* 0x00000000ff097424 */ /* 0x000fe400078e00ff */
[----:B------:R-:W-:Y:S04]  /*0390*/  STG.E.64 desc[UR4][R4.64+0x40], R6 ;  /* 0x0000400604007986 */ /* 0x000fe8000c101b04 */
[----:B------:R0:W-:Y:S02]  /*03a0*/  STG.E.64 desc[UR4][R2.64], R8 ;  /* 0x0000000802007986 */ /* 0x0001e4000c101b04 */
[----:B0-----:R-:W-:-:S05]  /*03b0*/  CS2R R2, SR_GLOBALTIMERLO ;  /* 0x0000000000027805 */ /* 0x001fca0000015200 */
[----:B------:R-:W-:Y:S01]  /*03c0*/  STG.E.64 desc[UR4][R4.64+0x48], R2 ;  /* 0x0000480204007986 */ /* 0x000fe2000c101b04 */
[----:B------:R-:W-:Y:S05]  /*03d0*/  EXIT ;  /* 0x000000000000794d */ /* 0x000fea0003800000 */
.L_x_2:
        /* <DEDUP_REMOVED lines=10> */
.L_x_6:


//--------------------- .text._Z7kernel18kernel_t --------------------------
	.section	.text._Z7kernel18kernel_t,"ax",@progbits
	.align	128
.text._Z7kernel18kernel_t:
        .type           _Z7kernel18kernel_t,@function
        .size           _Z7kernel18kernel_t,(.L_x_7 - _Z7kernel18kernel_t)
        .other          _Z7kernel18kernel_t,@"STO_CUDA_ENTRY STV_DEFAULT"
_Z7kernel18kernel_t:
[----:B------:R-:W-:Y:S08]  /*0000*/  LDC R1, c[0x0][0x37c] ;  /* 0x0000df00ff017b82 */ /* 0x000ff00000000800 */
[----:B------:R-:W0:Y:S01]  /*0010*/  LDC.64 R2, c[0x0][0x380] ;  /* 0x0000e000ff027b82 */ /* 0x000e220000000a00 */
[----:B------:R-:W0:Y:S02]  /*0020*/  LDCU.64 UR4, c[0x0][0x358] ;  /* 0x00006b00ff0477ac */ /* 0x000e240008000a00 */
[----:B0-----:R-:W5:Y:S02]  /*0030*/  LDG.E.64 R2, desc[UR4][R2.64] ;  /* 0x0000000402027981 */ /* 0x001f64000c1e1b00 */
.L_x_3:
[----:B------:R-:W-:-:S06]  /*0040*/  CS2R R4, SR_GLOBALTIMERLO ;  /* 0x0000000000047805 */ /* 0x000fcc0000015200 */
[----:B-----5:R-:W-:-:S04]  /*0050*/  ISETP.GE.U32.AND P0, PT, R4, R2, PT ;  /* 0x000000020400720c */ /* 0x020fc80003f06070 */
[----:B------:R-:W-:-:S13]  /*0060*/  ISETP.GE.U32.AND.EX P0, PT, R5, R3, PT, P0 ;  /* 0x000000030500720c */ /* 0x000fda0003f06100 */
[----:B------:R-:W-:Y:S05]  /*0070*/  @!P0 BRA `(.L_x_3) ;  /* 0xfffffffc00f08947 */ /* 0x000fea000383ffff */
[----:B------:R-:W-:Y:S01]  /*0080*/  BAR.SYNC.DEFER_BLOCKING 0x0 ;  /* 0x0000000000007b1d */ /* 0x000fe20000010000 */
[----:B------:R-:W-:-:S07]  /*0090*/  CS2R R6, SR_GLOBALTIMERLO ;  /* 0x0000000000067805 */ /* 0x000fce0000015200 */
[----:B------:R-:W0:Y:S08]  /*00a0*/  LDC.64 R2, c[0x0][0x390] ;  /* 0x0000e400ff027b82 */ /* 0x000e300000000a00 */
[----:B------:R-:W1:Y:S01]  /*00b0*/  LDC.64 R4, c[0x0][0x388] ;  /* 0x0000e200ff047b82 */ /* 0x000e620000000a00 */
[----:B0-----:R0:W-:Y:S04]  /*00c0*/  STG.E.64 desc[UR4][R2.64], R6 ;  /* 0x0000000602007986 */ /* 0x0011e8000c101b04 */
[----:B-1----:R-:W-:Y:S01]  /*00d0*/  STG.E.64 desc[UR4][R4.64], RZ ;  /* 0x000000ff04007986 */ /* 0x002fe2000c101b04 */
[----:B0-----:R-:W-:Y:S01]  /*00e0*/  CS2R R6, SR_GLOBALTIMERLO ;  /* 0x0000000000067805 */ /* 0x001fe20000015200 */
[----:B------:R-:W-:-:S04]  /*00f0*/  IMAD.MOV.U32 R8, RZ, RZ, 0x2 ;  /* 0x00000002ff087424 */ /* 0x000fc800078e00ff */
[----:B------:R0:W-:Y:S01]  /*0100*/  STG.E.64 desc[UR4][R2.64+0x8], R6 ;  /* 0x0000080602007986 */ /* 0x0001e2000c101b04 */
[----:B------:R-:W-:-:S05]  /*0110*/  IMAD.MOV.U32 R9, RZ, RZ, 0x0 ;  /* 0x00000000ff097424 */ /* 0x000fca00078e00ff */
[----:B------:R1:W-:Y:S01]  /*0120*/  STG.E.64 desc[UR4][R4.64], R8 ;  /* 0x0000000804007986 */ /* 0x0003e2000c101b04 */
[----:B0-----:R-:W-:Y:S01]  /*0130*/  CS2R R6, SR_GLOBALTIMERLO ;  /* 0x0000000000067805 */ /* 0x001fe20000015200 */
[----:B-1----:R-:W-:-:S04]  /*0140*/  IMAD.MOV.U32 R8, RZ, RZ, 0x4 ;  /* 0x00000004ff087424 */ /* 0x002fc800078e00ff */
[----:B------:R0:W-:Y:S01]  /*0150*/  STG.E.64 desc[UR4][R2.64+0x10], R6 ;  /* 0x0000100602007986 */ /* 0x0001e2000c101b04 */
[----:B------:R-:W-:-:S05]  /*0160*/  IMAD.MOV.U32 R9, RZ, RZ, 0x0 ;  /* 0x00000000ff097424 */ /* 0x000fca00078e00ff */
[----:B------:R1:W-:Y:S01]  /*0170*/  STG.E.64 desc[UR4][R4.64], R8 ;  /* 0x0000000804007986 */ /* 0x0003e2000c101b04 */
[----:B0-----:R-:W-:Y:S01]  /*0180*/  CS2R R6, SR_GLOBALTIMERLO ;  /* 0x0000000000067805 */ /* 0x001fe20000015200 */
[----:B-1----:R-:W-:Y:S02]  /*0190*/  HFMA2 R8, -RZ, RZ, 0, 3.5762786865234375e-07 ;  /* 0x00000006ff087431 */ /* 0x002fe400000001ff */
        /* <DEDUP_REMOVED lines=19> */
[----:B-1----:R-:W-:Y:S02]  /*02d0*/  HFMA2 R8, -RZ, RZ, 0, 8.3446502685546875e-07 ;  /* 0x0000000eff087431 */ /* 0x002fe400000001ff */
        /* <DEDUP_REMOVED lines=11> */
[----:B------:R-:W-:Y:S04]  /*0390*/  STG.E.64 desc[UR4][R2.64+0x48], R6 ;  /* 0x0000480602007986 */ /* 0x000fe8000c101b04 */
[----:B------:R-:W-:Y:S01]  /*03a0*/  STG.E.64 desc[UR4][R4.64], R8 ;  /* 0x0000000804007986 */ /* 0x000fe2000c101b04 */
[----:B------:R-:W-:Y:S05]  /*03b0*/  EXIT ;  /* 0x000000000000794d */ /* 0x000fea0003800000 */
.L_x_4:
        /* <DEDUP_REMOVED lines=12> */
.L_x_7:


//--------------------- .nv.shared.reserved.0     --------------------------
	.section	.nv.shared.reserved.0,"aw",@nobits
	.weak		__nv_reservedSMEM_offset_0_alias
	.size		__nv_reservedSMEM_offset_0_alias, 0, 64
	.other		__nv_reservedSMEM_offset_0_alias,@"STO_CUDA_RESERVED_SHARED STV_DEFAULT"
__nv_reservedSMEM_offset_0_alias:
	.zero		0
	.zero		64


//--------------------- .nv.constant0._Z12getStartTimePm --------------------------
	.section	.nv.constant0._Z12getStartTimePm,"a",@progbits
	.sectionflags	@""
	.align	4
.nv.constant0._Z12getStartTimePm:
	.zero		904


//--------------------- .nv.constant0._Z7kernel28kernel_t --------------------------
	.section	.nv.constant0._Z7kernel28kernel_t,"a",@progbits
	.sectionflags	@""
	.align	4
.nv.constant0._Z7kernel28kernel_t:
	.zero		920


//--------------------- .nv.constant0._Z7kernel18kernel_t --------------------------
	.section	.nv.constant0._Z7kernel18kernel_t,"a",@progbits
	.sectionflags	@""
	.align	4
.nv.constant0._Z7kernel18kernel_t:
	.zero		920


//--------------------- SYMBOLS --------------------------

	.type		.nv.reservedSmem.offset0,@object
	.size		.nv.reservedSmem.offset0,0x4
